//
// Generated by NVIDIA NVVM Compiler
//
// Compiler Build ID: CL-36424714
// Cuda compilation tools, release 13.0, V13.0.88
// Based on NVVM 20.0.0
//

.version 9.0
.target sm_100
.address_size 64

	// .globl	_Z9matrixMulPKiS0_Pi
// _ZZ9matrixMulPKiS0_PiE3s_a has been demoted
// _ZZ9matrixMulPKiS0_PiE3s_b has been demoted

.visible .entry _Z9matrixMulPKiS0_Pi(
	.param .u64 .ptr .align 1 _Z9matrixMulPKiS0_Pi_param_0,
	.param .u64 .ptr .align 1 _Z9matrixMulPKiS0_Pi_param_1,
	.param .u64 .ptr .align 1 _Z9matrixMulPKiS0_Pi_param_2
)
{
	.reg .pred 	%p<13>;
	.reg .b32 	%r<161>;
	.reg .b64 	%rd<13>;
	// demoted variable
	.shared .align 4 .b8 _ZZ9matrixMulPKiS0_PiE3s_a[4096];
	// demoted variable
	.shared .align 4 .b8 _ZZ9matrixMulPKiS0_PiE3s_b[4096];
	ld.param.u64 	%rd4, [_Z9matrixMulPKiS0_Pi_param_0];
	ld.param.u64 	%rd5, [_Z9matrixMulPKiS0_Pi_param_1];
	ld.param.u64 	%rd3, [_Z9matrixMulPKiS0_Pi_param_2];
	cvta.to.global.u64 	%rd1, %rd5;
	cvta.to.global.u64 	%rd2, %rd4;
	mov.u32 	%r45, %ctaid.y;
	mov.u32 	%r46, %ntid.y;
	mov.u32 	%r1, %tid.y;
	mad.lo.s32 	%r2, %r45, %r46, %r1;
	mov.u32 	%r47, %ctaid.x;
	mov.u32 	%r3, %ntid.x;
	mul.lo.s32 	%r4, %r47, %r3;
	mov.u32 	%r5, %tid.x;
	add.s32 	%r6, %r4, %r5;
	mad.lo.s32 	%r7, %r2, 39, %r5;
	mul.lo.s32 	%r8, %r1, %r3;
	add.s32 	%r48, %r8, %r5;
	shl.b32 	%r49, %r48, 2;
	mov.u32 	%r50, _ZZ9matrixMulPKiS0_PiE3s_a;
	add.s32 	%r9, %r50, %r49;
	mov.u32 	%r51, _ZZ9matrixMulPKiS0_PiE3s_b;
	add.s32 	%r10, %r51, %r49;
	and.b32  	%r11, %r3, 7;
	and.b32  	%r12, %r3, 2040;
	and.b32  	%r52, %r3, -8;
	neg.s32 	%r13, %r52;
	shl.b32 	%r53, %r5, 2;
	add.s32 	%r14, %r51, %r53;
	shl.b32 	%r15, %r3, 5;
	shl.b32 	%r54, %r8, 2;
	add.s32 	%r55, %r54, %r50;
	add.s32 	%r16, %r55, 16;
	shl.b32 	%r17, %r3, 2;
	mov.b32 	%r145, 0;
	mov.u32 	%r160, %r145;
$L__BB0_1:
	setp.lt.u32 	%p1, %r3, 8;
	add.s32 	%r58, %r7, %r145;
	mul.wide.u32 	%rd6, %r58, 4;
	add.s64 	%rd7, %rd2, %rd6;
	ld.global.u32 	%r59, [%rd7];
	st.shared.u32 	[%r9], %r59;
	add.s32 	%r60, %r145, %r1;
	mad.lo.s32 	%r61, %r60, 39, %r6;
	mul.wide.u32 	%rd8, %r61, 4;
	add.s64 	%rd9, %rd1, %rd8;
	ld.global.u32 	%r62, [%rd9];
	st.shared.u32 	[%r10], %r62;
	bar.sync 	0;
	mov.b32 	%r155, 0;
	@%p1 bra 	$L__BB0_4;
	mov.u32 	%r147, %r16;
	mov.u32 	%r148, %r14;
	mov.u32 	%r149, %r13;
$L__BB0_3:
	.pragma "nounroll";
	ld.shared.u32 	%r63, [%r147+-16];
	ld.shared.u32 	%r64, [%r148];
	mad.lo.s32 	%r65, %r64, %r63, %r160;
	ld.shared.u32 	%r66, [%r147+-12];
	add.s32 	%r67, %r148, %r17;
	ld.shared.u32 	%r68, [%r67];
	mad.lo.s32 	%r69, %r68, %r66, %r65;
	ld.shared.u32 	%r70, [%r147+-8];
	add.s32 	%r71, %r67, %r17;
	ld.shared.u32 	%r72, [%r71];
	mad.lo.s32 	%r73, %r72, %r70, %r69;
	ld.shared.u32 	%r74, [%r147+-4];
	add.s32 	%r75, %r71, %r17;
	ld.shared.u32 	%r76, [%r75];
	mad.lo.s32 	%r77, %r76, %r74, %r73;
	ld.shared.u32 	%r78, [%r147];
	add.s32 	%r79, %r75, %r17;
	ld.shared.u32 	%r80, [%r79];
	mad.lo.s32 	%r81, %r80, %r78, %r77;
	ld.shared.u32 	%r82, [%r147+4];
	add.s32 	%r83, %r79, %r17;
	ld.shared.u32 	%r84, [%r83];
	mad.lo.s32 	%r85, %r84, %r82, %r81;
	ld.shared.u32 	%r86, [%r147+8];
	add.s32 	%r87, %r83, %r17;
	ld.shared.u32 	%r88, [%r87];
	mad.lo.s32 	%r89, %r88, %r86, %r85;
	ld.shared.u32 	%r90, [%r147+12];
	add.s32 	%r91, %r87, %r17;
	ld.shared.u32 	%r92, [%r91];
	mad.lo.s32 	%r160, %r92, %r90, %r89;
	add.s32 	%r149, %r149, 8;
	add.s32 	%r148, %r148, %r15;
	add.s32 	%r147, %r147, 32;
	setp.ne.s32 	%p2, %r149, 0;
	mov.u32 	%r155, %r12;
	@%p2 bra 	$L__BB0_3;
$L__BB0_4:
	setp.eq.s32 	%p3, %r11, 0;
	@%p3 bra 	$L__BB0_12;
	add.s32 	%r94, %r11, -1;
	setp.lt.u32 	%p4, %r94, 3;
	@%p4 bra 	$L__BB0_7;
	add.s32 	%r95, %r155, %r8;
	shl.b32 	%r96, %r95, 2;
	mov.u32 	%r97, _ZZ9matrixMulPKiS0_PiE3s_a;
	add.s32 	%r98, %r97, %r96;
	ld.shared.u32 	%r99, [%r98];
	mad.lo.s32 	%r100, %r155, %r3, %r5;
	shl.b32 	%r101, %r100, 2;
	mov.u32 	%r102, _ZZ9matrixMulPKiS0_PiE3s_b;
	add.s32 	%r103, %r102, %r101;
	ld.shared.u32 	%r104, [%r103];
	mad.lo.s32 	%r105, %r104, %r99, %r160;
	ld.shared.u32 	%r106, [%r98+4];
	add.s32 	%r107, %r103, %r17;
	ld.shared.u32 	%r108, [%r107];
	mad.lo.s32 	%r109, %r108, %r106, %r105;
	ld.shared.u32 	%r110, [%r98+8];
	add.s32 	%r111, %r107, %r17;
	ld.shared.u32 	%r112, [%r111];
	mad.lo.s32 	%r113, %r112, %r110, %r109;
	ld.shared.u32 	%r114, [%r98+12];
	add.s32 	%r115, %r111, %r17;
	ld.shared.u32 	%r116, [%r115];
	mad.lo.s32 	%r160, %r116, %r114, %r113;
	add.s32 	%r155, %r155, 4;
$L__BB0_7:
	and.b32  	%r118, %r3, 3;
	setp.eq.s32 	%p5, %r118, 0;
	@%p5 bra 	$L__BB0_12;
	setp.eq.s32 	%p6, %r118, 1;
	@%p6 bra 	$L__BB0_10;
	add.s32 	%r119, %r155, %r8;
	shl.b32 	%r120, %r119, 2;
	mov.u32 	%r121, _ZZ9matrixMulPKiS0_PiE3s_a;
	add.s32 	%r122, %r121, %r120;
	ld.shared.u32 	%r123, [%r122];
	mad.lo.s32 	%r124, %r155, %r3, %r5;
	shl.b32 	%r125, %r124, 2;
	mov.u32 	%r126, _ZZ9matrixMulPKiS0_PiE3s_b;
	add.s32 	%r127, %r126, %r125;
	ld.shared.u32 	%r128, [%r127];
	mad.lo.s32 	%r129, %r128, %r123, %r160;
	ld.shared.u32 	%r130, [%r122+4];
	add.s32 	%r131, %r127, %r17;
	ld.shared.u32 	%r132, [%r131];
	mad.lo.s32 	%r160, %r132, %r130, %r129;
	add.s32 	%r155, %r155, 2;
$L__BB0_10:
	and.b32  	%r133, %r3, 1;
	setp.eq.b32 	%p7, %r133, 1;
	not.pred 	%p8, %p7;
	@%p8 bra 	$L__BB0_12;
	add.s32 	%r134, %r155, %r8;
	shl.b32 	%r135, %r134, 2;
	mov.u32 	%r136, _ZZ9matrixMulPKiS0_PiE3s_a;
	add.s32 	%r137, %r136, %r135;
	ld.shared.u32 	%r138, [%r137];
	mad.lo.s32 	%r139, %r155, %r3, %r5;
	shl.b32 	%r140, %r139, 2;
	mov.u32 	%r141, _ZZ9matrixMulPKiS0_PiE3s_b;
	add.s32 	%r142, %r141, %r140;
	ld.shared.u32 	%r143, [%r142];
	mad.lo.s32 	%r160, %r143, %r138, %r160;
$L__BB0_12:
	bar.sync 	0;
	add.s32 	%r145, %r145, %r3;
	setp.lt.u32 	%p9, %r145, 64;
	@%p9 bra 	$L__BB0_1;
	setp.gt.u32 	%p10, %r2, 38;
	setp.gt.s32 	%p11, %r6, 38;
	or.pred  	%p12, %p10, %p11;
	@%p12 bra 	$L__BB0_15;
	add.s32 	%r144, %r7, %r4;
	cvta.to.global.u64 	%rd10, %rd3;
	mul.wide.s32 	%rd11, %r144, 4;
	add.s64 	%rd12, %rd10, %rd11;
	st.global.u32 	[%rd12], %r160;
$L__BB0_15:
	ret;

}


// ===== COMPILED SASS (sm_100) =====

	.target	sm_100

	.elftype	@"ET_EXEC"


//--------------------- .note.nv.tkinfo           --------------------------
	.section	.note.nv.tkinfo,"",@"SHT_NOTE"
	.sectionflags	@"SHF_NOTE_NV_TKINFO"
	.tkinfo
        /*0018*/ 	.word	0x00000002
        /*0030*/ 	.string	""
        /*0030*/ 	.string	"ptxas"
        /*0030*/ 	.string	"Cuda compilation tools, release 13.0, V13.0.88"
        /*0030*/ 	.string	"Build cuda_13.0.r13.0/compiler.36424714_0"
        /*0030*/ 	.string	"-arch sm_100 -m 64 "



//--------------------- .note.nv.cuinfo           --------------------------
	.section	.note.nv.cuinfo,"",@"SHT_NOTE"
	.sectionflags	@"SHF_NOTE_NV_CUINFO"
        /*0018*/ 	.short	0x0002
        /*001a*/ 	.short	0x0064
        /*001c*/ 	.short	0x0082
	.zero		2


//--------------------- .nv.info                  --------------------------
	.section	.nv.info,"",@"SHT_CUDA_INFO"
	.align	4


	//----- nvinfo : EIATTR_REGCOUNT
	.align		4
        /*0000*/ 	.byte	0x04, 0x2f
        /*0002*/ 	.short	(.L_1 - .L_0)
	.align		4
.L_0:
        /*0004*/ 	.word	index@(_Z9matrixMulPKiS0_Pi)
        /*0008*/ 	.word	0x00000020


	//----- nvinfo : EIATTR_FRAME_SIZE
	.align		4
.L_1:
        /*000c*/ 	.byte	0x04, 0x11
        /*000e*/ 	.short	(.L_3 - .L_2)
	.align		4
.L_2:
        /*0010*/ 	.word	index@(_Z9matrixMulPKiS0_Pi)
        /*0014*/ 	.word	0x00000000


	//----- nvinfo : EIATTR_MIN_STACK_SIZE
	.align		4
.L_3:
        /*0018*/ 	.byte	0x04, 0x12
        /*001a*/ 	.short	(.L_5 - .L_4)
	.align		4
.L_4:
        /*001c*/ 	.word	index@(_Z9matrixMulPKiS0_Pi)
        /*0020*/ 	.word	0x00000000
.L_5:


//--------------------- .nv.compat                --------------------------
	.section	.nv.compat,"",@"SHT_CUDA_COMPAT_INFO"
	.align	4
        /*0000*/ 	.byte	0x02, 0x09, 0x00, 0x00, 0x02, 0x02, 0x01, 0x00, 0x02, 0x05, 0x05, 0x00, 0x03, 0x07, 0x01, 0x01
        /*0010*/ 	.byte	0x02, 0x03, 0x00, 0x00, 0x02, 0x06, 0x01, 0x00, 0x04, 0x0b, 0x08, 0x00, 0x09, 0x00, 0x00, 0x00
        /*0020*/ 	.byte	0x00, 0x00, 0x00, 0x00


//--------------------- .nv.info._Z9matrixMulPKiS0_Pi --------------------------
	.section	.nv.info._Z9matrixMulPKiS0_Pi,"",@"SHT_CUDA_INFO"
	.sectionflags	@""
	.align	4


	//----- nvinfo : EIATTR_CUDA_API_VERSION
	.align		4
        /*0000*/ 	.byte	0x04, 0x37
        /*0002*/ 	.short	(.L_7 - .L_6)
.L_6:
        /*0004*/ 	.word	0x00000082


	//----- nvinfo : EIATTR_KPARAM_INFO
	.align		4
.L_7:
        /*0008*/ 	.byte	0x04, 0x17
        /*000a*/ 	.short	(.L_9 - .L_8)
.L_8:
        /*000c*/ 	.word	0x00000000
        /*0010*/ 	.short	0x0002
        /*0012*/ 	.short	0x0010
        /*0014*/ 	.byte	0x00, 0xf5, 0x21, 0x00


	//----- nvinfo : EIATTR_KPARAM_INFO
	.align		4
.L_9:
        /*0018*/ 	.byte	0x04, 0x17
        /*001a*/ 	.short	(.L_11 - .L_10)
.L_10:
        /*001c*/ 	.word	0x00000000
        /*0020*/ 	.short	0x0001
        /*0022*/ 	.short	0x0008
        /*0024*/ 	.byte	0x00, 0xf5, 0x21, 0x00


	//----- nvinfo : EIATTR_KPARAM_INFO
	.align		4
.L_11:
        /*0028*/ 	.byte	0x04, 0x17
        /*002a*/ 	.short	(.L_13 - .L_12)
.L_12:
        /*002c*/ 	.word	0x00000000
        /*0030*/ 	.short	0x0000
        /*0032*/ 	.short	0x0000
        /*0034*/ 	.byte	0x00, 0xf5, 0x21, 0x00


	//----- nvinfo : EIATTR_SPARSE_MMA_MASK
	.align		4
.L_13:
        /*0038*/ 	.byte	0x03, 0x50
        /*003a*/ 	.short	0x0000


	//----- nvinfo : EIATTR_MAXREG_COUNT
	.align		4
        /*003c*/ 	.byte	0x03, 0x1b
        /*003e*/ 	.short	0x00ff


	//----- nvinfo : EIATTR_NUM_BARRIERS
	.align		4
        /*0040*/ 	.byte	0x02, 0x4c
        /*0042*/ 	.byte	0x01
	.zero		1


	//----- nvinfo : EIATTR_MERCURY_ISA_VERSION
	.align		4
        /*0044*/ 	.byte	0x03, 0x5f
        /*0046*/ 	.short	0x0101


	//----- nvinfo : EIATTR_VRC_CTA_INIT_COUNT
	.align		4
        /*0048*/ 	.byte	0x02, 0x4a
	.zero		1
	.zero		1


	//----- nvinfo : EIATTR_EXIT_INSTR_OFFSETS
	.align		4
        /*004c*/ 	.byte	0x04, 0x1c
        /*004e*/ 	.short	(.L_15 - .L_14)


	//   ....[0]....
.L_14:
        /*0050*/ 	.word	0x000009d0


	//   ....[1]....
        /*0054*/ 	.word	0x00000a20


	//----- nvinfo : EIATTR_CBANK_PARAM_SIZE
	.align		4
.L_15:
        /*0058*/ 	.byte	0x03, 0x19
        /*005a*/ 	.short	0x0018


	//----- nvinfo : EIATTR_PARAM_CBANK
	.align		4
        /*005c*/ 	.byte	0x04, 0x0a
        /*005e*/ 	.short	(.L_17 - .L_16)
	.align		4
.L_16:
        /*0060*/ 	.word	index@(.nv.constant0._Z9matrixMulPKiS0_Pi)
        /*0064*/ 	.short	0x0380
        /*0066*/ 	.short	0x0018


	//----- nvinfo : EIATTR_SW_WAR
	.align		4
.L_17:
        /*0068*/ 	.byte	0x04, 0x36
        /*006a*/ 	.short	(.L_19 - .L_18)
.L_18:
        /*006c*/ 	.word	0x00000008
.L_19:


//--------------------- .nv.callgraph             --------------------------
	.section	.nv.callgraph,"",@"SHT_CUDA_CALLGRAPH"
	.align	4
	.sectionentsize	8
	.align		4
        /*0000*/ 	.word	0x00000000
	.align		4
        /*0004*/ 	.word	0xffffffff
	.align		4
        /*0008*/ 	.word	0x00000000
	.align		4
        /*000c*/ 	.word	0xfffffffe
	.align		4
        /*0010*/ 	.word	0x00000000
	.align		4
        /*0014*/ 	.word	0xfffffffd
	.align		4
        /*0018*/ 	.word	0x00000000
	.align		4
        /*001c*/ 	.word	0xfffffffc


//--------------------- .text._Z9matrixMulPKiS0_Pi --------------------------
	.section	.text._Z9matrixMulPKiS0_Pi,"ax",@progbits
	.align	128
        .global         _Z9matrixMulPKiS0_Pi
        .type           _Z9matrixMulPKiS0_Pi,@function
        .size           _Z9matrixMulPKiS0_Pi,(.L_x_7 - _Z9matrixMulPKiS0_Pi)
        .other          _Z9matrixMulPKiS0_Pi,@"STO_CUDA_ENTRY STV_DEFAULT"
_Z9matrixMulPKiS0_Pi:
.text._Z9matrixMulPKiS0_Pi:
[----:B------:R-:W-:Y:S01]  /*0000*/  LDC R1, c[0x0][0x37c] ;  /* 0x0000df00ff017b82 */ /* 0x000fe20000000800 */
[----:B------:R-:W0:Y:S07]  /*0010*/  S2R R0, SR_TID.Y ;  /* 0x0000000000007919 */ /* 0x000e2e0000002200 */
[----:B------:R-:W1:Y:S01]  /*0020*/  S2UR UR6, SR_CgaCtaId ;  /* 0x00000000000679c3 */ /* 0x000e620000008800 */
[----:B------:R-:W-:Y:S01]  /*0030*/  UMOV UR4, 0x400 ;  /* 0x0000040000047882 */ /* 0x000fe20000000000 */
[----:B------:R-:W-:Y:S01]  /*0040*/  HFMA2 R8, -RZ, RZ, 0, 0 ;  /* 0x00000000ff087431 */ /* 0x000fe200000001ff */
[----:B------:R-:W2:Y:S01]  /*0050*/  S2R R6, SR_TID.X ;  /* 0x0000000000067919 */ /* 0x000ea20000002100 */
[----:B------:R-:W-:Y:S01]  /*0060*/  UIADD3 UR5, UPT, UPT, UR4, 0x1000, URZ ;  /* 0x0000100004057890 */ /* 0x000fe2000fffe0ff */
[----:B------:R-:W-:Y:S01]  /*0070*/  IMAD.MOV.U32 R20, RZ, RZ, RZ ;  /* 0x000000ffff147224 */ /* 0x000fe200078e00ff */
[----:B------:R-:W3:Y:S02]  /*0080*/  LDCU.64 UR8, c[0x0][0x358] ;  /* 0x00006b00ff0877ac */ /* 0x000ee40008000a00 */
[----:B------:R-:W4:Y:S08]  /*0090*/  LDC R9, c[0x0][0x364] ;  /* 0x0000d900ff097b82 */ /* 0x000f300000000800 */
[----:B------:R-:W0:Y:S08]  /*00a0*/  LDC R7, c[0x0][0x360] ;  /* 0x0000d800ff077b82 */ /* 0x000e300000000800 */
[----:B------:R-:W5:Y:S01]  /*00b0*/  S2UR UR10, SR_CTAID.X ;  /* 0x00000000000a79c3 */ /* 0x000f620000002500 */
[----:B-1----:R-:W-:-:S02]  /*00c0*/  ULEA UR4, UR6, UR4, 0x18 ;  /* 0x0000000406047291 */ /* 0x002fc4000f8ec0ff */
[----:B------:R-:W-:-:S05]  /*00d0*/  ULEA UR5, UR6, UR5, 0x18 ;  /* 0x0000000506057291 */ /* 0x000fca000f8ec0ff */
[----:B------:R-:W4:Y:S01]  /*00e0*/  S2UR UR7, SR_CTAID.Y ;  /* 0x00000000000779c3 */ /* 0x000f220000002600 */
[----:B--2---:R-:W-:Y:S01]  /*00f0*/  LEA R16, R6, UR5, 0x2 ;  /* 0x0000000506107c11 */ /* 0x004fe2000f8e10ff */
[----:B0-----:R-:W-:Y:S01]  /*0100*/  IMAD R11, R0, R7, RZ ;  /* 0x00000007000b7224 */ /* 0x001fe200078e02ff */
[C---:B------:R-:W-:Y:S02]  /*0110*/  LOP3.LUT R14, R7.reuse, 0xfffffff8, RZ, 0xc0, !PT ;  /* 0xfffffff8070e7812 */ /* 0x040fe400078ec0ff */
[----:B------:R-:W-:Y:S01]  /*0120*/  LOP3.LUT R21, R7, 0x7, RZ, 0xc0, !PT ;  /* 0x0000000707157812 */ /* 0x000fe200078ec0ff */
[C---:B------:R-:W-:Y:S01]  /*0130*/  IMAD.IADD R18, R11.reuse, 0x1, R6 ;  /* 0x000000010b127824 */ /* 0x040fe200078e0206 */
[----:B------:R-:W-:Y:S02]  /*0140*/  LEA R19, R11, UR4, 0x2 ;  /* 0x000000040b137c11 */ /* 0x000fe4000f8e10ff */
[C---:B------:R-:W-:Y:S01]  /*0150*/  LOP3.LUT R12, R7.reuse, 0x7f8, RZ, 0xc0, !PT ;  /* 0x000007f8070c7812 */ /* 0x040fe200078ec0ff */
[----:B-----5:R-:W-:Y:S01]  /*0160*/  IMAD R13, R7, UR10, RZ ;  /* 0x0000000a070d7c24 */ /* 0x020fe2000f8e02ff */
[----:B------:R-:W-:Y:S01]  /*0170*/  LEA R17, R18, UR4, 0x2 ;  /* 0x0000000412117c11 */ /* 0x000fe2000f8e10ff */
[----:B------:R-:W-:Y:S01]  /*0180*/  VIADD R19, R19, 0x10 ;  /* 0x0000001013137836 */ /* 0x000fe20000000000 */
[----:B------:R-:W-:-:S02]  /*0190*/  IADD3 R14, PT, PT, -R14, RZ, RZ ;  /* 0x000000ff0e0e7210 */ /* 0x000fc40007ffe1ff */
[----:B------:R-:W-:Y:S02]  /*01a0*/  IADD3 R15, PT, PT, R13, R6, RZ ;  /* 0x000000060d0f7210 */ /* 0x000fe40007ffe0ff */
[----:B------:R-:W-:Y:S01]  /*01b0*/  LEA R18, R18, UR5, 0x2 ;  /* 0x0000000512127c11 */ /* 0x000fe2000f8e10ff */
[----:B----4-:R-:W-:-:S04]  /*01c0*/  IMAD R9, R9, UR7, R0 ;  /* 0x0000000709097c24 */ /* 0x010fc8000f8e0200 */
[----:B---3--:R-:W-:-:S07]  /*01d0*/  IMAD R10, R9, 0x27, R6 ;  /* 0x00000027090a7824 */ /* 0x008fce00078e0206 */
.L_x_5:
[----:B0-----:R-:W0:Y:S01]  /*01e0*/  LDC.64 R4, c[0x0][0x380] ;  /* 0x0000e000ff047b82 */ /* 0x001e220000000a00 */
[----:B------:R-:W-:Y:S01]  /*01f0*/  IADD3 R22, PT, PT, R0, R8, RZ ;  /* 0x0000000800167210 */ /* 0x000fe20007ffe0ff */
[----:B------:R-:W-:-:S04]  /*0200*/  IMAD.IADD R23, R10, 0x1, R8 ;  /* 0x000000010a177824 */ /* 0x000fc800078e0208 */
[----:B------:R-:W-:Y:S02]  /*0210*/  IMAD R25, R22, 0x27, R15 ;  /* 0x0000002716197824 */ /* 0x000fe400078e020f */
[----:B------:R-:W1:Y:S01]  /*0220*/  LDC.64 R2, c[0x0][0x388] ;  /* 0x0000e200ff027b82 */ /* 0x000e620000000a00 */
[----:B0-----:R-:W-:-:S06]  /*0230*/  IMAD.WIDE.U32 R4, R23, 0x4, R4 ;  /* 0x0000000417047825 */ /* 0x001fcc00078e0004 */
[----:B------:R-:W2:Y:S01]  /*0240*/  LDG.E R4, desc[UR8][R4.64] ;  /* 0x0000000804047981 */ /* 0x000ea2000c1e1900 */
[----:B-1----:R-:W-:-:S06]  /*0250*/  IMAD.WIDE.U32 R2, R25, 0x4, R2 ;  /* 0x0000000419027825 */ /* 0x002fcc00078e0002 */
[----:B------:R-:W3:Y:S01]  /*0260*/  LDG.E R3, desc[UR8][R2.64] ;  /* 0x0000000802037981 */ /* 0x000ee2000c1e1900 */
[C---:B------:R-:W-:Y:S02]  /*0270*/  ISETP.GE.U32.AND P1, PT, R7.reuse, 0x8, PT ;  /* 0x000000080700780c */ /* 0x040fe40003f26070 */
[----:B------:R-:W-:Y:S01]  /*0280*/  IADD3 R8, PT, PT, R7, R8, RZ ;  /* 0x0000000807087210 */ /* 0x000fe20007ffe0ff */
[----:B------:R-:W-:-:S03]  /*0290*/  IMAD.MOV.U32 R22, RZ, RZ, RZ ;  /* 0x000000ffff167224 */ /* 0x000fc600078e00ff */
[----:B------:R-:W-:Y:S01]  /*02a0*/  ISETP.GE.U32.AND P0, PT, R8, 0x40, PT ;  /* 0x000000400800780c */ /* 0x000fe20003f06070 */
[----:B--2---:R0:W-:Y:S04]  /*02b0*/  STS [R17], R4 ;  /* 0x0000000411007388 */ /* 0x0041e80000000800 */
[----:B---3--:R0:W-:Y:S01]  /*02c0*/  STS [R18], R3 ;  /* 0x0000000312007388 */ /* 0x0081e20000000800 */
[----:B------:R-:W-:Y:S06]  /*02d0*/  BAR.SYNC.DEFER_BLOCKING 0x0 ;  /* 0x0000000000007b1d */ /* 0x000fec0000010000 */
[----:B------:R-:W-:Y:S05]  /*02e0*/  @!P1 BRA `(.L_x_0) ;  /* 0x0000000000a09947 */ /* 0x000fea0003800000 */
[----:B------:R-:W-:Y:S01]  /*02f0*/  MOV R2, R19 ;  /* 0x0000001300027202 */ /* 0x000fe20000000f00 */
[----:B0-----:R-:W-:Y:S01]  /*0300*/  IMAD.MOV.U32 R4, RZ, RZ, R16 ;  /* 0x000000ffff047224 */ /* 0x001fe200078e0010 */
[----:B------:R-:W-:-:S07]  /*0310*/  MOV R3, R14 ;  /* 0x0000000e00037202 */ /* 0x000fce0000000f00 */
.L_x_1:
[----:B------:R-:W-:Y:S01]  /*0320*/  LDS R23, [R2+-0x10] ;  /* 0xfffff00002177984 */ /* 0x000fe20000000800 */
[----:B------:R-:W-:Y:S01]  /*0330*/  IMAD R26, R7, 0x4, R4 ;  /* 0x00000004071a7824 */ /* 0x000fe200078e0204 */
[----:B------:R-:W-:Y:S02]  /*0340*/  IADD3 R3, PT, PT, R3, 0x8, RZ ;  /* 0x0000000803037810 */ /* 0x000fe40007ffe0ff */
[----:B------:R0:W1:Y:S02]  /*0350*/  LDS R24, [R4] ;  /* 0x0000000004187984 */ /* 0x0000640000000800 */
[----:B------:R-:W-:Y:S02]  /*0360*/  LEA R28, R7, R26, 0x2 ;  /* 0x0000001a071c7211 */ /* 0x000fe400078e10ff */
[----:B------:R-:W-:Y:S01]  /*0370*/  LDS R5, [R2+-0xc] ;  /* 0xfffff40002057984 */ /* 0x000fe20000000800 */
[----:B------:R-:W-:Y:S02]  /*0380*/  ISETP.NE.AND P1, PT, R3, RZ, PT ;  /* 0x000000ff0300720c */ /* 0x000fe40003f25270 */
[C---:B------:R-:W-:Y:S01]  /*0390*/  IMAD R25, R7.reuse, 0x4, R28 ;  /* 0x0000000407197824 */ /* 0x040fe200078e021c */
[----:B------:R2:W3:Y:S01]  /*03a0*/  LDS R22, [R26] ;  /* 0x000000001a167984 */ /* 0x0004e20000000800 */
[----:B0-----:R-:W-:-:S03]  /*03b0*/  IMAD R4, R7, 0x20, R4 ;  /* 0x0000002007047824 */ /* 0x001fc600078e0204 */
[----:B------:R-:W-:-:S05]  /*03c0*/  LEA R27, R7, R25, 0x2 ;  /* 0x00000019071b7211 */ /* 0x000fca00078e10ff */
[----:B--2---:R-:W-:Y:S02]  /*03d0*/  IMAD R26, R7, 0x4, R27 ;  /* 0x00000004071a7824 */ /* 0x004fe400078e021b */
[----:B-1----:R-:W-:Y:S02]  /*03e0*/  IMAD R24, R23, R24, R20 ;  /* 0x0000001817187224 */ /* 0x002fe400078e0214 */
[----:B------:R-:W-:Y:S04]  /*03f0*/  LDS R20, [R2+-0x8] ;  /* 0xfffff80002147984 */ /* 0x000fe80000000800 */
[----:B------:R0:W1:Y:S01]  /*0400*/  LDS R23, [R28] ;  /* 0x000000001c177984 */ /* 0x0000620000000800 */
[----:B---3--:R-:W-:-:S03]  /*0410*/  IMAD R24, R5, R22, R24 ;  /* 0x0000001605187224 */ /* 0x008fc600078e0218 */
[----:B------:R-:W-:Y:S04]  /*0420*/  LDS R5, [R2+-0x4] ;  /* 0xfffffc0002057984 */ /* 0x000fe80000000800 */
[----:B------:R2:W3:Y:S01]  /*0430*/  LDS R22, [R25] ;  /* 0x0000000019167984 */ /* 0x0004e20000000800 */
[----:B0-----:R-:W-:-:S05]  /*0440*/  LEA R28, R7, R26, 0x2 ;  /* 0x0000001a071c7211 */ /* 0x001fca00078e10ff */
[----:B--2---:R-:W-:Y:S02]  /*0450*/  IMAD R25, R7, 0x4, R28 ;  /* 0x0000000407197824 */ /* 0x004fe400078e021c */
[----:B------:R-:W-:Y:S04]  /*0460*/  LDS R28, [R28] ;  /* 0x000000001c1c7984 */ /* 0x000fe80000000800 */
[----:B------:R-:W-:Y:S01]  /*0470*/  LDS R25, [R25] ;  /* 0x0000000019197984 */ /* 0x000fe20000000800 */
[----:B-1----:R-:W-:-:S03]  /*0480*/  IMAD R24, R20, R23, R24 ;  /* 0x0000001714187224 */ /* 0x002fc600078e0218 */
[----:B------:R-:W-:Y:S04]  /*0490*/  LDS R20, [R2] ;  /* 0x0000000002147984 */ /* 0x000fe80000000800 */
[----:B------:R-:W0:Y:S01]  /*04a0*/  LDS R23, [R27] ;  /* 0x000000001b177984 */ /* 0x000e220000000800 */
[----:B---3--:R-:W-:-:S03]  /*04b0*/  IMAD R24, R5, R22, R24 ;  /* 0x0000001605187224 */ /* 0x008fc600078e0218 */
[----:B------:R-:W-:Y:S04]  /*04c0*/  LDS R5, [R26] ;  /* 0x000000001a057984 */ /* 0x000fe80000000800 */
[----:B------:R-:W1:Y:S01]  /*04d0*/  LDS R22, [R2+0x4] ;  /* 0x0000040002167984 */ /* 0x000e620000000800 */
[----:B0-----:R-:W-:-:S03]  /*04e0*/  IMAD R20, R20, R23, R24 ;  /* 0x0000001714147224 */ /* 0x001fc600078e0218 */
[----:B------:R-:W0:Y:S04]  /*04f0*/  LDS R24, [R2+0x8] ;  /* 0x0000080002187984 */ /* 0x000e280000000800 */
[----:B------:R2:W3:Y:S01]  /*0500*/  LDS R23, [R2+0xc] ;  /* 0x00000c0002177984 */ /* 0x0004e20000000800 */
[----:B-1----:R-:W-:Y:S01]  /*0510*/  IMAD R5, R22, R5, R20 ;  /* 0x0000000516057224 */ /* 0x002fe200078e0214 */
[----:B--2---:R-:W-:-:S03]  /*0520*/  IADD3 R2, PT, PT, R2, 0x20, RZ ;  /* 0x0000002002027810 */ /* 0x004fc60007ffe0ff */
[----:B0-----:R-:W-:-:S04]  /*0530*/  IMAD R5, R24, R28, R5 ;  /* 0x0000001c18057224 */ /* 0x001fc800078e0205 */
[----:B---3--:R-:W-:Y:S01]  /*0540*/  IMAD R20, R23, R25, R5 ;  /* 0x0000001917147224 */ /* 0x008fe200078e0205 */
[----:B------:R-:W-:Y:S06]  /*0550*/  @P1 BRA `(.L_x_1) ;  /* 0xfffffffc00701947 */ /* 0x000fec000383ffff */
[----:B------:R-:W-:-:S07]  /*0560*/  IMAD.MOV.U32 R22, RZ, RZ, R12 ;  /* 0x000000ffff167224 */ /* 0x000fce00078e000c */
.L_x_0:
[----:B------:R-:W-:-:S13]  /*0570*/  ISETP.NE.AND P1, PT, R21, RZ, PT ;  /* 0x000000ff1500720c */ /* 0x000fda0003f25270 */
[----:B------:R-:W-:Y:S05]  /*0580*/  @!P1 BRA `(.L_x_2) ;  /* 0x0000000400009947 */ /* 0x000fea0003800000 */
[----:B------:R-:W-:-:S04]  /*0590*/  IADD3 R2, PT, PT, R21, -0x1, RZ ;  /* 0xffffffff15027810 */ /* 0x000fc80007ffe0ff */
[----:B------:R-:W-:-:S13]  /*05a0*/  ISETP.GE.U32.AND P1, PT, R2, 0x3, PT ;  /* 0x000000030200780c */ /* 0x000fda0003f26070 */
[----:B------:R-:W-:Y:S05]  /*05b0*/  @!P1 BRA `(.L_x_3) ;  /* 0x0000000000649947 */ /* 0x000fea0003800000 */
[----:B------:R-:W1:Y:S01]  /*05c0*/  S2UR UR5, SR_CgaCtaId ;  /* 0x00000000000579c3 */ /* 0x000e620000008800 */
[----:B------:R-:W-:Y:S01]  /*05d0*/  UMOV UR4, 0x400 ;  /* 0x0000040000047882 */ /* 0x000fe20000000000 */
[C---:B0-----:R-:W-:Y:S01]  /*05e0*/  IMAD R3, R22.reuse, R7, R6 ;  /* 0x0000000716037224 */ /* 0x041fe200078e0206 */
[----:B------:R-:W-:Y:S01]  /*05f0*/  UIADD3 UR6, UPT, UPT, UR4, 0x1000, URZ ;  /* 0x0000100004067890 */ /* 0x000fe2000fffe0ff */
[----:B------:R-:W-:Y:S02]  /*0600*/  IMAD.IADD R2, R11, 0x1, R22 ;  /* 0x000000010b027824 */ /* 0x000fe400078e0216 */
[----:B------:R-:W-:Y:S01]  /*0610*/  VIADD R22, R22, 0x4 ;  /* 0x0000000416167836 */ /* 0x000fe20000000000 */
[----:B-1----:R-:W-:Y:S02]  /*0620*/  ULEA UR6, UR5, UR6, 0x18 ;  /* 0x0000000605067291 */ /* 0x002fe4000f8ec0ff */
[----:B------:R-:W-:-:S04]  /*0630*/  ULEA UR4, UR5, UR4, 0x18 ;  /* 0x0000000405047291 */ /* 0x000fc8000f8ec0ff */
[----:B------:R-:W-:Y:S02]  /*0640*/  LEA R28, R3, UR6, 0x2 ;  /* 0x00000006031c7c11 */ /* 0x000fe4000f8e10ff */
[----:B------:R-:W-:Y:S02]  /*0650*/  LEA R26, R2, UR4, 0x2 ;  /* 0x00000004021a7c11 */ /* 0x000fe4000f8e10ff */
[C---:B------:R-:W-:Y:S01]  /*0660*/  LEA R24, R7.reuse, R28, 0x2 ;  /* 0x0000001c07187211 */ /* 0x040fe200078e10ff */
[----:B------:R-:W-:Y:S04]  /*0670*/  LDS R25, [R28] ;  /* 0x000000001c197984 */ /* 0x000fe80000000800 */
[----:B------:R-:W0:Y:S01]  /*0680*/  LDS R5, [R26] ;  /* 0x000000001a057984 */ /* 0x000e220000000800 */
[----:B------:R-:W-:-:S03]  /*0690*/  IMAD R27, R7, 0x4, R24 ;  /* 0x00000004071b7824 */ /* 0x000fc600078e0218 */
[----:B------:R-:W-:Y:S02]  /*06a0*/  LDS R3, [R26+0x4] ;  /* 0x000004001a037984 */ /* 0x000fe40000000800 */
[----:B------:R-:W-:Y:S02]  /*06b0*/  LEA R29, R7, R27, 0x2 ;  /* 0x0000001b071d7211 */ /* 0x000fe400078e10ff */
[----:B------:R-:W1:Y:S04]  /*06c0*/  LDS R24, [R24] ;  /* 0x0000000018187984 */ /* 0x000e680000000800 */
[----:B------:R-:W-:Y:S04]  /*06d0*/  LDS R2, [R27] ;  /* 0x000000001b027984 */ /* 0x000fe80000000800 */
[----:B------:R-:W2:Y:S04]  /*06e0*/  LDS R23, [R26+0x8] ;  /* 0x000008001a177984 */ /* 0x000ea80000000800 */
[----:B------:R-:W-:Y:S04]  /*06f0*/  LDS R4, [R26+0xc] ;  /* 0x00000c001a047984 */ /* 0x000fe80000000800 */
[----:B------:R-:W3:Y:S01]  /*0700*/  LDS R29, [R29] ;  /* 0x000000001d1d7984 */ /* 0x000ee20000000800 */
[----:B0-----:R-:W-:-:S04]  /*0710*/  IMAD R5, R5, R25, R20 ;  /* 0x0000001905057224 */ /* 0x001fc800078e0214 */
[----:B-1----:R-:W-:-:S04]  /*0720*/  IMAD R3, R3, R24, R5 ;  /* 0x0000001803037224 */ /* 0x002fc800078e0205 */
[----:B--2---:R-:W-:-:S04]  /*0730*/  IMAD R3, R23, R2, R3 ;  /* 0x0000000217037224 */ /* 0x004fc800078e0203 */
[----:B---3--:R-:W-:-:S07]  /*0740*/  IMAD R20, R4, R29, R3 ;  /* 0x0000001d04147224 */ /* 0x008fce00078e0203 */
.L_x_3:
[----:B------:R-:W-:-:S13]  /*0750*/  LOP3.LUT P1, R2, R7, 0x3, RZ, 0xc0, !PT ;  /* 0x0000000307027812 */ /* 0x000fda000782c0ff */
[----:B------:R-:W-:Y:S05]  /*0760*/  @!P1 BRA `(.L_x_2) ;  /* 0x0000000000889947 */ /* 0x000fea0003800000 */
[----:B------:R-:W-:Y:S02]  /*0770*/  ISETP.NE.AND P1, PT, R2, 0x1, PT ;  /* 0x000000010200780c */ /* 0x000fe40003f25270 */
[----:B0-----:R-:W-:-:S04]  /*0780*/  LOP3.LUT R3, R7, 0x1, RZ, 0xc0, !PT ;  /* 0x0000000107037812 */ /* 0x001fc800078ec0ff */
[----:B------:R-:W-:-:S07]  /*0790*/  ISETP.NE.U32.AND P2, PT, R3, 0x1, PT ;  /* 0x000000010300780c */ /* 0x000fce0003f45070 */
[----:B------:R-:W-:Y:S06]  /*07a0*/  @!P1 BRA `(.L_x_4) ;  /* 0x0000000000449947 */ /* 0x000fec0003800000 */
[----:B------:R-:W0:Y:S01]  /*07b0*/  S2UR UR5, SR_CgaCtaId ;  /* 0x00000000000579c3 */ /* 0x000e220000008800 */
[----:B------:R-:W-:Y:S01]  /*07c0*/  UMOV UR4, 0x400 ;  /* 0x0000040000047882 */ /* 0x000fe20000000000 */
[C---:B------:R-:W-:Y:S01]  /*07d0*/  IMAD R3, R22.reuse, R7, R6 ;  /* 0x0000000716037224 */ /* 0x040fe200078e0206 */
[----:B------:R-:W-:Y:S01]  /*07e0*/  UIADD3 UR6, UPT, UPT, UR4, 0x1000, URZ ;  /* 0x0000100004067890 */ /* 0x000fe2000fffe0ff */
[----:B------:R-:W-:Y:S01]  /*07f0*/  IADD3 R2, PT, PT, R11, R22, RZ ;  /* 0x000000160b027210 */ /* 0x000fe20007ffe0ff */
[----:B------:R-:W-:Y:S02]  /*0800*/  VIADD R22, R22, 0x2 ;  /* 0x0000000216167836 */ /* 0x000fe40000000000 */
[----:B0-----:R-:W-:Y:S02]  /*0810*/  ULEA UR6, UR5, UR6, 0x18 ;  /* 0x0000000605067291 */ /* 0x001fe4000f8ec0ff */
[----:B------:R-:W-:-:S04]  /*0820*/  ULEA UR4, UR5, UR4, 0x18 ;  /* 0x0000000405047291 */ /* 0x000fc8000f8ec0ff */
[----:B------:R-:W-:Y:S02]  /*0830*/  LEA R4, R3, UR6, 0x2 ;  /* 0x0000000603047c11 */ /* 0x000fe4000f8e10ff */
[----:B------:R-:W-:Y:S02]  /*0840*/  LEA R2, R2, UR4, 0x2 ;  /* 0x0000000402027c11 */ /* 0x000fe4000f8e10ff */
[----:B------:R-:W-:Y:S02]  /*0850*/  LEA R5, R7, R4, 0x2 ;  /* 0x0000000407057211 */ /* 0x000fe400078e10ff */
[----:B------:R-:W-:Y:S04]  /*0860*/  LDS R4, [R4] ;  /* 0x0000000004047984 */ /* 0x000fe80000000800 */
[----:B------:R-:W0:Y:S04]  /*0870*/  LDS R3, [R2] ;  /* 0x0000000002037984 */ /* 0x000e280000000800 */
[----:B------:R-:W-:Y:S04]  /*0880*/  LDS R24, [R2+0x4] ;  /* 0x0000040002187984 */ /* 0x000fe80000000800 */
[----:B------:R-:W1:Y:S01]  /*0890*/  LDS R5, [R5] ;  /* 0x0000000005057984 */ /* 0x000e620000000800 */
[----:B0-----:R-:W-:-:S04]  /*08a0*/  IMAD R3, R3, R4, R20 ;  /* 0x0000000403037224 */ /* 0x001fc800078e0214 */
[----:B-1----:R-:W-:-:S07]  /*08b0*/  IMAD R20, R24, R5, R3 ;  /* 0x0000000518147224 */ /* 0x002fce00078e0203 */
.L_x_4:
[----:B------:R-:W-:Y:S05]  /*08c0*/  @P2 BRA `(.L_x_2) ;  /* 0x0000000000302947 */ /* 0x000fea0003800000 */
[----:B------:R-:W0:Y:S01]  /*08d0*/  S2UR UR5, SR_CgaCtaId ;  /* 0x00000000000579c3 */ /* 0x000e220000008800 */
[----:B------:R-:W-:Y:S01]  /*08e0*/  UMOV UR4, 0x400 ;  /* 0x0000040000047882 */ /* 0x000fe20000000000 */
[-C--:B------:R-:W-:Y:S01]  /*08f0*/  IMAD R3, R7, R22.reuse, R6 ;  /* 0x0000001607037224 */ /* 0x080fe200078e0206 */
[----:B------:R-:W-:Y:S01]  /*0900*/  UIADD3 UR6, UPT, UPT, UR4, 0x1000, URZ ;  /* 0x0000100004067890 */ /* 0x000fe2000fffe0ff */
[----:B------:R-:W-:-:S03]  /*0910*/  IADD3 R2, PT, PT, R11, R22, RZ ;  /* 0x000000160b027210 */ /* 0x000fc60007ffe0ff */
[----:B0-----:R-:W-:Y:S02]  /*0920*/  ULEA UR6, UR5, UR6, 0x18 ;  /* 0x0000000605067291 */ /* 0x001fe4000f8ec0ff */
[----:B------:R-:W-:-:S04]  /*0930*/  ULEA UR4, UR5, UR4, 0x18 ;  /* 0x0000000405047291 */ /* 0x000fc8000f8ec0ff */
[----:B------:R-:W-:Y:S02]  /*0940*/  LEA R4, R3, UR6, 0x2 ;  /* 0x0000000603047c11 */ /* 0x000fe4000f8e10ff */
[----:B------:R-:W-:-:S04]  /*0950*/  LEA R2, R2, UR4, 0x2 ;  /* 0x0000000402027c11 */ /* 0x000fc8000f8e10ff */
[----:B------:R-:W-:Y:S04]  /*0960*/  LDS R4, [R4] ;  /* 0x0000000004047984 */ /* 0x000fe80000000800 */
[----:B------:R-:W0:Y:S02]  /*0970*/  LDS R3, [R2] ;  /* 0x0000000002037984 */ /* 0x000e240000000800 */
[----:B0-----:R-:W-:-:S07]  /*0980*/  IMAD R20, R3, R4, R20 ;  /* 0x0000000403147224 */ /* 0x001fce00078e0214 */
.L_x_2:
[----:B------:R-:W-:Y:S06]  /*0990*/  BAR.SYNC.DEFER_BLOCKING 0x0 ;  /* 0x0000000000007b1d */ /* 0x000fec0000010000 */
[----:B------:R-:W-:Y:S05]  /*09a0*/  @!P0 BRA `(.L_x_5) ;  /* 0xfffffff8000c8947 */ /* 0x000fea000383ffff */
[----:B------:R-:W-:-:S04]  /*09b0*/  ISETP.GT.AND P0, PT, R15, 0x26, PT ;  /* 0x000000260f00780c */ /* 0x000fc80003f04270 */
[----:B------:R-:W-:-:S13]  /*09c0*/  ISETP.GT.U32.OR P0, PT, R9, 0x26, P0 ;  /* 0x000000260900780c */ /* 0x000fda0000704470 */
[----:B------:R-:W-:Y:S05]  /*09d0*/  @P0 EXIT ;  /* 0x000000000000094d */ /* 0x000fea0003800000 */
[----:B0-----:R-:W0:Y:S01]  /*09e0*/  LDC.64 R2, c[0x0][0x390] ;  /* 0x0000e400ff027b82 */ /* 0x001e220000000a00 */
[----:B------:R-:W-:-:S05]  /*09f0*/  IADD3 R13, PT, PT, R13, R10, RZ ;  /* 0x0000000a0d0d7210 */ /* 0x000fca0007ffe0ff */
[----:B0-----:R-:W-:-:S05]  /*0a00*/  IMAD.WIDE R2, R13, 0x4, R2 ;  /* 0x000000040d027825 */ /* 0x001fca00078e0202 */
[----:B------:R-:W-:Y:S01]  /*0a10*/  STG.E desc[UR8][R2.64], R20 ;  /* 0x0000001402007986 */ /* 0x000fe2000c101908 */
[----:B------:R-:W-:Y:S05]  /*0a20*/  EXIT ;  /* 0x000000000000794d */ /* 0x000fea0003800000 */
.L_x_6:
[----:B------:R-:W-:-:S00]  /*0a30*/  BRA `(.L_x_6) ;  /* 0xfffffffc00fc7947 */ /* 0x000fc0000383ffff */
[----:B------:R-:W-:-:S00]  /*0a40*/  NOP ;  /* 0x0000000000007918 */ /* 0x000fc00000000000 */
        /* <DEDUP_REMOVED lines=11> */
.L_x_7:


//--------------------- .nv.shared._Z9matrixMulPKiS0_Pi --------------------------
	.section	.nv.shared._Z9matrixMulPKiS0_Pi,"aw",@nobits
	.sectionflags	@""
	.align	4
.nv.shared._Z9matrixMulPKiS0_Pi:
	.zero		9216


//--------------------- .nv.shared.reserved.0     --------------------------
	.section	.nv.shared.reserved.0,"aw",@nobits
	.weak		__nv_reservedSMEM_offset_0_alias
	.size		__nv_reservedSMEM_offset_0_alias, 0, 64
	.other		__nv_reservedSMEM_offset_0_alias,@"STO_CUDA_RESERVED_SHARED STV_DEFAULT"
__nv_reservedSMEM_offset_0_alias:
	.zero		0
	.zero		64


//--------------------- .nv.constant0._Z9matrixMulPKiS0_Pi --------------------------
	.section	.nv.constant0._Z9matrixMulPKiS0_Pi,"a",@progbits
	.sectionflags	@""
	.align	4
.nv.constant0._Z9matrixMulPKiS0_Pi:
	.zero		920


//--------------------- SYMBOLS --------------------------

	.type		.nv.reservedSmem.offset0,@object
	.size		.nv.reservedSmem.offset0,0x4
	.type		.nv.reservedSmem.cap,@object
	.size		.nv.reservedSmem.cap,0x4
